//
// Generated by NVIDIA NVVM Compiler
//
// Compiler Build ID: CL-36424714
// Cuda compilation tools, release 13.0, V13.0.88
// Based on NVVM 20.0.0
//

.version 9.0
.target sm_100
.address_size 64

	// .globl	_Z4fillIiEvPT_

.visible .entry _Z4fillIiEvPT_(
	.param .u64 .ptr .align 1 _Z4fillIiEvPT__param_0
)
{
	.reg .b32 	%r<3>;
	.reg .b64 	%rd<5>;

	ld.param.u64 	%rd1, [_Z4fillIiEvPT__param_0];
	cvta.to.global.u64 	%rd2, %rd1;
	mov.u32 	%r1, %tid.x;
	mul.wide.u32 	%rd3, %r1, 4;
	add.s64 	%rd4, %rd2, %rd3;
	mov.b32 	%r2, 0;
	st.global.u32 	[%rd4], %r2;
	ret;

}


// ===== COMPILED SASS (sm_100) =====

	.target	sm_100

	.elftype	@"ET_EXEC"


//--------------------- .note.nv.tkinfo           --------------------------
	.section	.note.nv.tkinfo,"",@"SHT_NOTE"
	.sectionflags	@"SHF_NOTE_NV_TKINFO"
	.tkinfo
        /*0018*/ 	.word	0x00000002
        /*0030*/ 	.string	""
        /*0030*/ 	.string	"ptxas"
        /*0030*/ 	.string	"Cuda compilation tools, release 13.0, V13.0.88"
        /*0030*/ 	.string	"Build cuda_13.0.r13.0/compiler.36424714_0"
        /*0030*/ 	.string	"-arch sm_100 -m 64 "



//--------------------- .note.nv.cuinfo           --------------------------
	.section	.note.nv.cuinfo,"",@"SHT_NOTE"
	.sectionflags	@"SHF_NOTE_NV_CUINFO"
        /*0018*/ 	.short	0x0002
        /*001a*/ 	.short	0x0064
        /*001c*/ 	.short	0x0082
	.zero		2


//--------------------- .nv.info                  --------------------------
	.section	.nv.info,"",@"SHT_CUDA_INFO"
	.align	4


	//----- nvinfo : EIATTR_REGCOUNT
	.align		4
        /*0000*/ 	.byte	0x04, 0x2f
        /*0002*/ 	.short	(.L_1 - .L_0)
	.align		4
.L_0:
        /*0004*/ 	.word	index@(_Z4fillIiEvPT_)
        /*0008*/ 	.word	0x00000008


	//----- nvinfo : EIATTR_FRAME_SIZE
	.align		4
.L_1:
        /*000c*/ 	.byte	0x04, 0x11
        /*000e*/ 	.short	(.L_3 - .L_2)
	.align		4
.L_2:
        /*0010*/ 	.word	index@(_Z4fillIiEvPT_)
        /*0014*/ 	.word	0x00000000


	//----- nvinfo : EIATTR_MIN_STACK_SIZE
	.align		4
.L_3:
        /*0018*/ 	.byte	0x04, 0x12
        /*001a*/ 	.short	(.L_5 - .L_4)
	.align		4
.L_4:
        /*001c*/ 	.word	index@(_Z4fillIiEvPT_)
        /*0020*/ 	.word	0x00000000
.L_5:


//--------------------- .nv.compat                --------------------------
	.section	.nv.compat,"",@"SHT_CUDA_COMPAT_INFO"
	.align	4
        /*0000*/ 	.byte	0x02, 0x09, 0x00, 0x00, 0x02, 0x02, 0x01, 0x00, 0x02, 0x05, 0x05, 0x00, 0x03, 0x07, 0x01, 0x01
        /*0010*/ 	.byte	0x02, 0x03, 0x00, 0x00, 0x02, 0x06, 0x01, 0x00, 0x04, 0x0b, 0x08, 0x00, 0x09, 0x00, 0x00, 0x00
        /*0020*/ 	.byte	0x00, 0x00, 0x00, 0x00


//--------------------- .nv.info._Z4fillIiEvPT_   --------------------------
	.section	.nv.info._Z4fillIiEvPT_,"",@"SHT_CUDA_INFO"
	.sectionflags	@""
	.align	4


	//----- nvinfo : EIATTR_CUDA_API_VERSION
	.align		4
        /*0000*/ 	.byte	0x04, 0x37
        /*0002*/ 	.short	(.L_7 - .L_6)
.L_6:
        /*0004*/ 	.word	0x00000082


	//----- nvinfo : EIATTR_KPARAM_INFO
	.align		4
.L_7:
        /*0008*/ 	.byte	0x04, 0x17
        /*000a*/ 	.short	(.L_9 - .L_8)
.L_8:
        /*000c*/ 	.word	0x00000000
        /*0010*/ 	.short	0x0000
        /*0012*/ 	.short	0x0000
        /*0014*/ 	.byte	0x00, 0xf5, 0x21, 0x00


	//----- nvinfo : EIATTR_SPARSE_MMA_MASK
	.align		4
.L_9:
        /*0018*/ 	.byte	0x03, 0x50
        /*001a*/ 	.short	0x0000


	//----- nvinfo : EIATTR_MAXREG_COUNT
	.align		4
        /*001c*/ 	.byte	0x03, 0x1b
        /*001e*/ 	.short	0x00ff


	//----- nvinfo : EIATTR_MERCURY_ISA_VERSION
	.align		4
        /*0020*/ 	.byte	0x03, 0x5f
        /*0022*/ 	.short	0x0101


	//----- nvinfo : EIATTR_VRC_CTA_INIT_COUNT
	.align		4
        /*0024*/ 	.byte	0x02, 0x4a
	.zero		1
	.zero		1


	//----- nvinfo : EIATTR_EXIT_INSTR_OFFSETS
	.align		4
        /*0028*/ 	.byte	0x04, 0x1c
        /*002a*/ 	.short	(.L_11 - .L_10)


	//   ....[0]....
.L_10:
        /*002c*/ 	.word	0x00000060


	//----- nvinfo : EIATTR_CBANK_PARAM_SIZE
	.align		4
.L_11:
        /*0030*/ 	.byte	0x03, 0x19
        /*0032*/ 	.short	0x0008


	//----- nvinfo : EIATTR_PARAM_CBANK
	.align		4
        /*0034*/ 	.byte	0x04, 0x0a
        /*0036*/ 	.short	(.L_13 - .L_12)
	.align		4
.L_12:
        /*0038*/ 	.word	index@(.nv.constant0._Z4fillIiEvPT_)
        /*003c*/ 	.short	0x0380
        /*003e*/ 	.short	0x0008


	//----- nvinfo : EIATTR_SW_WAR
	.align		4
.L_13:
        /*0040*/ 	.byte	0x04, 0x36
        /*0042*/ 	.short	(.L_15 - .L_14)
.L_14:
        /*0044*/ 	.word	0x00000008
.L_15:


//--------------------- .nv.callgraph             --------------------------
	.section	.nv.callgraph,"",@"SHT_CUDA_CALLGRAPH"
	.align	4
	.sectionentsize	8
	.align		4
        /*0000*/ 	.word	0x00000000
	.align		4
        /*0004*/ 	.word	0xffffffff
	.align		4
        /*0008*/ 	.word	0x00000000
	.align		4
        /*000c*/ 	.word	0xfffffffe
	.align		4
        /*0010*/ 	.word	0x00000000
	.align		4
        /*0014*/ 	.word	0xfffffffd
	.align		4
        /*0018*/ 	.word	0x00000000
	.align		4
        /*001c*/ 	.word	0xfffffffc


//--------------------- .text._Z4fillIiEvPT_      --------------------------
	.section	.text._Z4fillIiEvPT_,"ax",@progbits
	.align	128
        .global         _Z4fillIiEvPT_
        .type           _Z4fillIiEvPT_,@function
        .size           _Z4fillIiEvPT_,(.L_x_1 - _Z4fillIiEvPT_)
        .other          _Z4fillIiEvPT_,@"STO_CUDA_ENTRY STV_DEFAULT"
_Z4fillIiEvPT_:
.text._Z4fillIiEvPT_:
[----:B------:R-:W-:Y:S01]  /*0000*/  LDC R1, c[0x0][0x37c] ;  /* 0x0000df00ff017b82 */ /* 0x000fe20000000800 */
[----:B------:R-:W0:Y:S07]  /*0010*/  S2R R5, SR_TID.X ;  /* 0x0000000000057919 */ /* 0x000e2e0000002100 */
[----:B------:R-:W0:Y:S01]  /*0020*/  LDC.64 R2, c[0x0][0x380] ;  /* 0x0000e000ff027b82 */ /* 0x000e220000000a00 */
[----:B------:R-:W1:Y:S01]  /*0030*/  LDCU.64 UR4, c[0x0][0x358] ;  /* 0x00006b00ff0477ac */ /* 0x000e620008000a00 */
[----:B0-----:R-:W-:-:S05]  /*0040*/  IMAD.WIDE.U32 R2, R5, 0x4, R2 ;  /* 0x0000000405027825 */ /* 0x001fca00078e0002 */
[----:B-1----:R-:W-:Y:S01]  /*0050*/  STG.E desc[UR4][R2.64], RZ ;  /* 0x000000ff02007986 */ /* 0x002fe2000c101904 */
[----:B------:R-:W-:Y:S05]  /*0060*/  EXIT ;  /* 0x000000000000794d */ /* 0x000fea0003800000 */
.L_x_0:
[----:B------:R-:W-:-:S00]  /*0070*/  BRA `(.L_x_0) ;  /* 0xfffffffc00fc7947 */ /* 0x000fc0000383ffff */
[----:B------:R-:W-:-:S00]  /*0080*/  NOP ;  /* 0x0000000000007918 */ /* 0x000fc00000000000 */
[----:B------:R-:W-:-:S00]  /*0090*/  NOP ;  /* 0x0000000000007918 */ /* 0x000fc00000000000 */
[----:B------:R-:W-:-:S00]  /*00a0*/  NOP ;  /* 0x0000000000007918 */ /* 0x000fc00000000000 */
[----:B------:R-:W-:-:S00]  /*00b0*/  NOP ;  /* 0x0000000000007918 */ /* 0x000fc00000000000 */
[----:B------:R-:W-:-:S00]  /*00c0*/  NOP ;  /* 0x0000000000007918 */ /* 0x000fc00000000000 */
[----:B------:R-:W-:-:S00]  /*00d0*/  NOP ;  /* 0x0000000000007918 */ /* 0x000fc00000000000 */
[----:B------:R-:W-:-:S00]  /*00e0*/  NOP ;  /* 0x0000000000007918 */ /* 0x000fc00000000000 */
[----:B------:R-:W-:-:S00]  /*00f0*/  NOP ;  /* 0x0000000000007918 */ /* 0x000fc00000000000 */
.L_x_1:


//--------------------- .nv.shared.reserved.0     --------------------------
	.section	.nv.shared.reserved.0,"aw",@nobits
	.weak		__nv_reservedSMEM_offset_0_alias
	.size		__nv_reservedSMEM_offset_0_alias, 0, 64
	.other		__nv_reservedSMEM_offset_0_alias,@"STO_CUDA_RESERVED_SHARED STV_DEFAULT"
__nv_reservedSMEM_offset_0_alias:
	.zero		0
	.zero		64


//--------------------- .nv.constant0._Z4fillIiEvPT_ --------------------------
	.section	.nv.constant0._Z4fillIiEvPT_,"a",@progbits
	.sectionflags	@""
	.align	4
.nv.constant0._Z4fillIiEvPT_:
	.zero		904


//--------------------- SYMBOLS --------------------------

	.type		.nv.reservedSmem.offset0,@object
	.size		.nv.reservedSmem.offset0,0x4
